	.headerflags	@"EF_CUDA_TEXMODE_UNIFIED EF_CUDA_64BIT_ADDRESS EF_CUDA_ACCELERATORS EF_CUDA_SM90 EF_CUDA_VIRTUAL_SM(EF_CUDA_SM90)"
	.elftype	@"ET_EXEC"


//--------------------- .nv.info                  --------------------------
	.section	.nv.info,"",@"SHT_CUDA_INFO"
	.align	4


	//----- nvinfo : EIATTR_REGCOUNT
	.align		4
        /*0000*/ 	.byte	0x04, 0x2f
        /*0002*/ 	.short	(.L_2 - .L_1)
	.align		4
.L_1:
        /*0004*/ 	.word	index@(triton_per_fused__native_batch_norm_legit_relu_21)
        /*0008*/ 	.word	0x00000017


	//----- nvinfo : EIATTR_MIN_STACK_SIZE
	.align		4
.L_2:
        /*000c*/ 	.byte	0x04, 0x12
        /*000e*/ 	.short	(.L_4 - .L_3)
	.align		4
.L_3:
        /*0010*/ 	.word	index@(triton_per_fused__native_batch_norm_legit_relu_21)
        /*0014*/ 	.word	0x00000000


	//----- nvinfo : EIATTR_FRAME_SIZE
	.align		4
.L_4:
        /*0018*/ 	.byte	0x04, 0x11
        /*001a*/ 	.short	(.L_6 - .L_5)
	.align		4
.L_5:
        /*001c*/ 	.word	index@(triton_per_fused__native_batch_norm_legit_relu_21)
        /*0020*/ 	.word	0x00000000


	//----- nvinfo : EIATTR_MIN_STACK_SIZE
	.align		4
.L_6:
        /*0024*/ 	.byte	0x04, 0x12
        /*0026*/ 	.short	(.L_8 - .L_7)
	.align		4
.L_7:
        /*0028*/ 	.word	index@(triton_per_fused__native_batch_norm_legit_relu_21)
        /*002c*/ 	.word	0x00000000
.L_8:


//--------------------- .nv.info.triton_per_fused__native_batch_norm_legit_relu_21 --------------------------
	.section	.nv.info.triton_per_fused__native_batch_norm_legit_relu_21,"",@"SHT_CUDA_INFO"
	.sectionflags	@""
	.align	4


	//----- nvinfo : EIATTR_CUDA_API_VERSION
	.align		4
        /*0000*/ 	.byte	0x04, 0x37
        /*0002*/ 	.short	(.L_10 - .L_9)
.L_9:
        /*0004*/ 	.word	0x0000007c


	//----- nvinfo : EIATTR_KPARAM_INFO
	.align		4
.L_10:
        /*0008*/ 	.byte	0x04, 0x17
        /*000a*/ 	.short	(.L_12 - .L_11)
.L_11:
        /*000c*/ 	.word	0x00000000
        /*0010*/ 	.short	0x0005
        /*0012*/ 	.short	0x0024
        /*0014*/ 	.byte	0x00, 0xf0, 0x11, 0x00


	//----- nvinfo : EIATTR_KPARAM_INFO
	.align		4
.L_12:
        /*0018*/ 	.byte	0x04, 0x17
        /*001a*/ 	.short	(.L_14 - .L_13)
.L_13:
        /*001c*/ 	.word	0x00000000
        /*0020*/ 	.short	0x0004
        /*0022*/ 	.short	0x0020
        /*0024*/ 	.byte	0x00, 0xf0, 0x11, 0x00


	//----- nvinfo : EIATTR_KPARAM_INFO
	.align		4
.L_14:
        /*0028*/ 	.byte	0x04, 0x17
        /*002a*/ 	.short	(.L_16 - .L_15)
.L_15:
        /*002c*/ 	.word	0x00000000
        /*0030*/ 	.short	0x0003
        /*0032*/ 	.short	0x0018
        /*0034*/ 	.byte	0x00, 0xf4, 0x21, 0x00


	//----- nvinfo : EIATTR_KPARAM_INFO
	.align		4
.L_16:
        /*0038*/ 	.byte	0x04, 0x17
        /*003a*/ 	.short	(.L_18 - .L_17)
.L_17:
        /*003c*/ 	.word	0x00000000
        /*0040*/ 	.short	0x0002
        /*0042*/ 	.short	0x0010
        /*0044*/ 	.byte	0x00, 0xf4, 0x21, 0x00


	//----- nvinfo : EIATTR_KPARAM_INFO
	.align		4
.L_18:
        /*0048*/ 	.byte	0x04, 0x17
        /*004a*/ 	.short	(.L_20 - .L_19)
.L_19:
        /*004c*/ 	.word	0x00000000
        /*0050*/ 	.short	0x0001
        /*0052*/ 	.short	0x0008
        /*0054*/ 	.byte	0x00, 0xf4, 0x21, 0x00


	//----- nvinfo : EIATTR_KPARAM_INFO
	.align		4
.L_20:
        /*0058*/ 	.byte	0x04, 0x17
        /*005a*/ 	.short	(.L_22 - .L_21)
.L_21:
        /*005c*/ 	.word	0x00000000
        /*0060*/ 	.short	0x0000
        /*0062*/ 	.short	0x0000
        /*0064*/ 	.byte	0x00, 0xf4, 0x21, 0x00


	//----- nvinfo : EIATTR_SPARSE_MMA_MASK
	.align		4
.L_22:
        /*0068*/ 	.byte	0x03, 0x50
        /*006a*/ 	.short	0x0000


	//----- nvinfo : EIATTR_MAXREG_COUNT
	.align		4
        /*006c*/ 	.byte	0x03, 0x1b
        /*006e*/ 	.short	0x00ff


	//----- nvinfo : EIATTR_COOP_GROUP_MASK_REGIDS
	.align		4
        /*0070*/ 	.byte	0x04, 0x29
        /*0072*/ 	.short	(.L_24 - .L_23)


	//   ....[0]....
.L_23:
        /*0074*/ 	.word	0xffffffff


	//   ....[1]....
        /*0078*/ 	.word	0xffffffff


	//   ....[2]....
        /*007c*/ 	.word	0xffffffff


	//   ....[3]....
        /*0080*/ 	.word	0xffffffff


	//   ....[4]....
        /*0084*/ 	.word	0xffffffff


	//   ....[5]....
        /*0088*/ 	.word	0xffffffff


	//   ....[6]....
        /*008c*/ 	.word	0xffffffff


	//   ....[7]....
        /*0090*/ 	.word	0xffffffff


	//   ....[8]....
        /*0094*/ 	.word	0xffffffff


	//   ....[9]....
        /*0098*/ 	.word	0xffffffff


	//   ....[10]....
        /*009c*/ 	.word	0xffffffff


	//   ....[11]....
        /*00a0*/ 	.word	0xffffffff


	//----- nvinfo : EIATTR_COOP_GROUP_INSTR_OFFSETS
	.align		4
.L_24:
        /*00a4*/ 	.byte	0x04, 0x28
        /*00a6*/ 	.short	(.L_26 - .L_25)


	//   ....[0]....
.L_25:
        /*00a8*/ 	.word	0x00000130


	//   ....[1]....
        /*00ac*/ 	.word	0x00000150


	//   ....[2]....
        /*00b0*/ 	.word	0x00000180


	//   ....[3]....
        /*00b4*/ 	.word	0x000001b0


	//   ....[4]....
        /*00b8*/ 	.word	0x000001e0


	//   ....[5]....
        /*00bc*/ 	.word	0x00000250


	//   ....[6]....
        /*00c0*/ 	.word	0x00000340


	//   ....[7]....
        /*00c4*/ 	.word	0x00000370


	//   ....[8]....
        /*00c8*/ 	.word	0x00000390


	//   ....[9]....
        /*00cc*/ 	.word	0x000003b0


	//   ....[10]....
        /*00d0*/ 	.word	0x000003d0


	//   ....[11]....
        /*00d4*/ 	.word	0x00000450


	//----- nvinfo : EIATTR_EXIT_INSTR_OFFSETS
	.align		4
.L_26:
        /*00d8*/ 	.byte	0x04, 0x1c
        /*00da*/ 	.short	(.L_28 - .L_27)


	//   ....[0]....
.L_27:
        /*00dc*/ 	.word	0x000005f0


	//   ....[1]....
        /*00e0*/ 	.word	0x00000610


	//----- nvinfo : EIATTR_REQNTID
	.align		4
.L_28:
        /*00e4*/ 	.byte	0x04, 0x10
        /*00e6*/ 	.short	(.L_30 - .L_29)
.L_29:
        /*00e8*/ 	.word	0x00000040
        /*00ec*/ 	.word	0x00000001
        /*00f0*/ 	.word	0x00000001


	//----- nvinfo : EIATTR_CBANK_PARAM_SIZE
	.align		4
.L_30:
        /*00f4*/ 	.byte	0x03, 0x19
        /*00f6*/ 	.short	0x0028


	//----- nvinfo : EIATTR_PARAM_CBANK
	.align		4
        /*00f8*/ 	.byte	0x04, 0x0a
        /*00fa*/ 	.short	(.L_32 - .L_31)
	.align		4
.L_31:
        /*00fc*/ 	.word	index@(.nv.constant0.triton_per_fused__native_batch_norm_legit_relu_21)
        /*0100*/ 	.short	0x0210
        /*0102*/ 	.short	0x0028


	//----- nvinfo : EIATTR_SW_WAR
	.align		4
.L_32:
        /*0104*/ 	.byte	0x04, 0x36
        /*0106*/ 	.short	(.L_34 - .L_33)
.L_33:
        /*0108*/ 	.word	0x00000008
.L_34:


//--------------------- .nv.callgraph             --------------------------
	.section	.nv.callgraph,"",@"SHT_CUDA_CALLGRAPH"
	.align	4
	.sectionentsize	8
	.align		4
        /*0000*/ 	.word	0x00000000
	.align		4
        /*0004*/ 	.word	0xffffffff
	.align		4
        /*0008*/ 	.word	0x00000000
	.align		4
        /*000c*/ 	.word	0xfffffffe
	.align		4
        /*0010*/ 	.word	0x00000000
	.align		4
        /*0014*/ 	.word	0xfffffffd
	.align		4
        /*0018*/ 	.word	0x00000000
	.align		4
        /*001c*/ 	.word	0xfffffffc


//--------------------- .nv.constant4             --------------------------
	.section	.nv.constant4,"a",@progbits
	.align	8
	.align		8
.nv.constant4:
        /*0000*/ 	.dword	_$_str


//--------------------- .text.triton_per_fused__native_batch_norm_legit_relu_21 --------------------------
	.section	.text.triton_per_fused__native_batch_norm_legit_relu_21,"ax",@progbits
	.sectionflags	@"SHF_BARRIERS=1"
	.align	128
        .global         triton_per_fused__native_batch_norm_legit_relu_21
        .type           triton_per_fused__native_batch_norm_legit_relu_21,@function
        .size           triton_per_fused__native_batch_norm_legit_relu_21,(.L_x_1 - triton_per_fused__native_batch_norm_legit_relu_21)
        .other          triton_per_fused__native_batch_norm_legit_relu_21,@"STO_CUDA_ENTRY STV_DEFAULT"
triton_per_fused__native_batch_norm_legit_relu_21:
.text.triton_per_fused__native_batch_norm_legit_relu_21:
[----:B------:R-:W0:Y:S02]  /*0000*/  LDC R1, c[0x0][0x28] ;  /* 0x00000a00ff017b82 */ /* 0x000e240000000800 */
[----:B------:R-:W1:Y:S01]  /*0010*/  S2R R16, SR_TID.X ;  /* 0x0000000000107919 */ /* 0x000e620000002100 */
[----:B------:R-:W2:Y:S01]  /*0020*/  LDC.64 R4, c[0x0][0x210] ;  /* 0x00008400ff047b82 */ /* 0x000ea20000000a00 */
[----:B------:R-:W-:Y:S01]  /*0030*/  ULDC.64 UR6, c[0x0][0x208] ;  /* 0x0000820000067ab9 */ /* 0x000fe20000000a00 */
[----:B------:R-:W3:Y:S01]  /*0040*/  S2R R0, SR_CTAID.X ;  /* 0x0000000000007919 */ /* 0x000ee20000002500 */
[----:B-1----:R-:W-:-:S04]  /*0050*/  SHF.L.U32 R10, R16, 0x2, RZ ;  /* 0x00000002100a7819 */ /* 0x002fc800000006ff */
[----:B------:R-:W-:-:S04]  /*0060*/  LOP3.LUT R3, R10, 0xfc, RZ, 0xc0, !PT ;  /* 0x000000fc0a037812 */ /* 0x000fc800078ec0ff */
[----:B---3--:R-:W-:-:S05]  /*0070*/  LEA R3, R0, R3, 0x8 ;  /* 0x0000000300037211 */ /* 0x008fca00078e40ff */
[----:B--2---:R-:W-:-:S06]  /*0080*/  IMAD.WIDE R4, R3, 0x4, R4 ;  /* 0x0000000403047825 */ /* 0x004fcc00078e0204 */
[----:B------:R-:W2:Y:S01]  /*0090*/  LDG.E.128 R4, desc[UR6][R4.64] ;  /* 0x0000000604047981 */ /* 0x000ea2000c1e1d00 */
[----:B------:R-:W1:Y:S01]  /*00a0*/  S2UR UR5, SR_CgaCtaId ;  /* 0x00000000000579c3 */ /* 0x000e620000008800 */
[C---:B------:R-:W-:Y:S01]  /*00b0*/  LOP3.LUT P1, RZ, R16.reuse, 0x1f, RZ, 0xc0, !PT ;  /* 0x0000001f10ff7812 */ /* 0x040fe2000782c0ff */
[----:B------:R-:W-:Y:S01]  /*00c0*/  UMOV UR4, 0x400 ;  /* 0x0000040000047882 */ /* 0x000fe20000000000 */
[C---:B------:R-:W-:Y:S02]  /*00d0*/  ISETP.GE.AND P2, PT, R16.reuse, 0x2, PT ;  /* 0x000000021000780c */ /* 0x040fe40003f46270 */
[----:B------:R-:W-:Y:S01]  /*00e0*/  LOP3.LUT P4, RZ, R16, 0x3f, RZ, 0xc0, !PT ;  /* 0x0000003f10ff7812 */ /* 0x000fe2000788c0ff */
[----:B-1----:R-:W-:Y:S01]  /*00f0*/  UPRMT UR4, UR5, 0x654, UR4 ;  /* 0x0000065405047896 */ /* 0x002fe20008000004 */
[----:B--2---:R-:W-:-:S04]  /*0100*/  FADD R11, R4, R5 ;  /* 0x00000005040b7221 */ /* 0x004fc80000000000 */
[----:B------:R-:W-:-:S04]  /*0110*/  FADD R2, R6, R11 ;  /* 0x0000000b06027221 */ /* 0x000fc80000000000 */
[----:B------:R-:W-:-:S05]  /*0120*/  FADD R2, R7, R2 ;  /* 0x0000000207027221 */ /* 0x000fca0000000000 */
[----:B------:R-:W1:Y:S02]  /*0130*/  SHFL.BFLY PT, R11, R2, 0x10, 0x1f ;  /* 0x0e001f00020b7f89 */ /* 0x000e6400000e0000 */
[----:B-1----:R-:W-:-:S05]  /*0140*/  FADD R11, R2, R11 ;  /* 0x0000000b020b7221 */ /* 0x002fca0000000000 */
[----:B------:R-:W1:Y:S02]  /*0150*/  SHFL.BFLY PT, R12, R11, 0x8, 0x1f ;  /* 0x0d001f000b0c7f89 */ /* 0x000e6400000e0000 */
[----:B-1----:R-:W-:Y:S01]  /*0160*/  FADD R12, R11, R12 ;  /* 0x0000000c0b0c7221 */ /* 0x002fe20000000000 */
[----:B------:R-:W-:-:S04]  /*0170*/  SHF.R.U32.HI R11, RZ, 0x3, R16 ;  /* 0x00000003ff0b7819 */ /* 0x000fc80000011610 */
[----:B------:R-:W1:Y:S01]  /*0180*/  SHFL.BFLY PT, R13, R12, 0x4, 0x1f ;  /* 0x0c801f000c0d7f89 */ /* 0x000e6200000e0000 */
[----:B------:R-:W-:Y:S01]  /*0190*/  LOP3.LUT R11, R11, 0x4, RZ, 0xc0, !PT ;  /* 0x000000040b0b7812 */ /* 0x000fe200078ec0ff */
[----:B-1----:R-:W-:-:S05]  /*01a0*/  FADD R13, R12, R13 ;  /* 0x0000000d0c0d7221 */ /* 0x002fca0000000000 */
[----:B------:R-:W1:Y:S02]  /*01b0*/  SHFL.BFLY PT, R14, R13, 0x2, 0x1f ;  /* 0x0c401f000d0e7f89 */ /* 0x000e6400000e0000 */
[----:B-1----:R-:W-:Y:S01]  /*01c0*/  FADD R14, R13, R14 ;  /* 0x0000000e0d0e7221 */ /* 0x002fe20000000000 */
[----:B------:R-:W-:-:S04]  /*01d0*/  LOP3.LUT R13, R16, 0x1, RZ, 0xc0, !PT ;  /* 0x00000001100d7812 */ /* 0x000fc800078ec0ff */
[----:B------:R-:W1:Y:S01]  /*01e0*/  SHFL.BFLY PT, R15, R14, 0x1, 0x1f ;  /* 0x0c201f000e0f7f89 */ /* 0x000e6200000e0000 */
[----:B------:R-:W-:-:S04]  /*01f0*/  ISETP.NE.U32.AND P0, PT, R13, 0x1, PT ;  /* 0x000000010d00780c */ /* 0x000fc80003f05070 */
[----:B------:R-:W-:Y:S01]  /*0200*/  ISETP.LT.AND P0, PT, R16, 0x2, P0 ;  /* 0x000000021000780c */ /* 0x000fe20000701270 */
[----:B-1----:R-:W-:-:S05]  /*0210*/  FADD R2, R14, R15 ;  /* 0x0000000f0e027221 */ /* 0x002fca0000000000 */
[----:B------:R-:W-:Y:S01]  /*0220*/  @!P1 STS [R11+UR4], R2 ;  /* 0x000000020b009988 */ /* 0x000fe20008000804 */
[----:B------:R-:W-:Y:S06]  /*0230*/  BAR.SYNC.DEFER_BLOCKING 0x0 ;  /* 0x0000000000007b1d */ /* 0x000fec0000010000 */
[----:B------:R-:W1:Y:S04]  /*0240*/  @!P2 LDS R9, [R10+UR4] ;  /* 0x000000040a09a984 */ /* 0x000e680008000800 */
[----:B-1----:R-:W1:Y:S02]  /*0250*/  SHFL.BFLY PT, R12, R9, 0x1, 0x1f ;  /* 0x0c201f00090c7f89 */ /* 0x002e6400000e0000 */
[----:B-1----:R-:W-:-:S05]  /*0260*/  FADD R13, R9, R12 ;  /* 0x0000000c090d7221 */ /* 0x002fca0000000000 */
[----:B------:R-:W-:Y:S01]  /*0270*/  @P0 STS [R10+UR4], R13 ;  /* 0x0000000d0a000988 */ /* 0x000fe20008000804 */
[----:B------:R-:W-:Y:S06]  /*0280*/  BAR.SYNC.DEFER_BLOCKING 0x0 ;  /* 0x0000000000007b1d */ /* 0x000fec0000010000 */
[----:B------:R-:W1:Y:S02]  /*0290*/  LDS R12, [UR4] ;  /* 0x00000004ff0c7984 */ /* 0x000e640008000800 */
[----:B-1----:R-:W-:-:S04]  /*02a0*/  FADD R2, RZ, R12 ;  /* 0x0000000cff027221 */ /* 0x002fc80000000000 */
[----:B------:R-:W-:-:S04]  /*02b0*/  FMUL R2, R2, 0.00390625 ;  /* 0x3b80000002027820 */ /* 0x000fc80000400000 */
[--C-:B------:R-:W-:Y:S01]  /*02c0*/  FADD R5, R5, -R2.reuse ;  /* 0x8000000205057221 */ /* 0x100fe20000000000 */
[--C-:B------:R-:W-:Y:S01]  /*02d0*/  FADD R4, R4, -R2.reuse ;  /* 0x8000000204047221 */ /* 0x100fe20000000000 */
[--C-:B------:R-:W-:Y:S01]  /*02e0*/  FADD R6, R6, -R2.reuse ;  /* 0x8000000206067221 */ /* 0x100fe20000000000 */
[----:B------:R-:W-:Y:S01]  /*02f0*/  FADD R7, R7, -R2 ;  /* 0x8000000207077221 */ /* 0x000fe20000000000 */
[----:B------:R-:W-:-:S04]  /*0300*/  FMUL R9, R5, R5 ;  /* 0x0000000505097220 */ /* 0x000fc80000400000 */
[----:B------:R-:W-:-:S04]  /*0310*/  FFMA R9, R4, R4, R9 ;  /* 0x0000000404097223 */ /* 0x000fc80000000009 */
[----:B------:R-:W-:-:S04]  /*0320*/  FFMA R12, R6, R6, R9 ;  /* 0x00000006060c7223 */ /* 0x000fc80000000009 */
[----:B------:R-:W-:-:S05]  /*0330*/  FFMA R12, R7, R7, R12 ;  /* 0x00000007070c7223 */ /* 0x000fca000000000c */
[----:B------:R-:W1:Y:S02]  /*0340*/  SHFL.BFLY PT, R9, R12, 0x10, 0x1f ;  /* 0x0e001f000c097f89 */ /* 0x000e6400000e0000 */
[----:B-1----:R-:W-:Y:S01]  /*0350*/  FADD R9, R12, R9 ;  /* 0x000000090c097221 */ /* 0x002fe20000000000 */
[----:B------:R-:W-:-:S04]  /*0360*/  HFMA2.MMA R12, -RZ, RZ, 0.9375, 0 ;  /* 0x3b800000ff0c7435 */ /* 0x000fc800000001ff */
[----:B------:R-:W1:Y:S02]  /*0370*/  SHFL.BFLY PT, R14, R9, 0x8, 0x1f ;  /* 0x0d001f00090e7f89 */ /* 0x000e6400000e0000 */
[----:B-1----:R-:W-:-:S05]  /*0380*/  FADD R14, R9, R14 ;  /* 0x0000000e090e7221 */ /* 0x002fca0000000000 */
[----:B------:R-:W1:Y:S02]  /*0390*/  SHFL.BFLY PT, R13, R14, 0x4, 0x1f ;  /* 0x0c801f000e0d7f89 */ /* 0x000e6400000e0000 */
[----:B-1----:R-:W-:-:S05]  /*03a0*/  FADD R13, R14, R13 ;  /* 0x0000000d0e0d7221 */ /* 0x002fca0000000000 */
[----:B------:R-:W1:Y:S02]  /*03b0*/  SHFL.BFLY PT, R18, R13, 0x2, 0x1f ;  /* 0x0c401f000d127f89 */ /* 0x000e6400000e0000 */
[----:B-1----:R-:W-:-:S05]  /*03c0*/  FADD R18, R13, R18 ;  /* 0x000000120d127221 */ /* 0x002fca0000000000 */
[----:B------:R-:W1:Y:S02]  /*03d0*/  SHFL.BFLY PT, R15, R18, 0x1, 0x1f ;  /* 0x0c201f00120f7f89 */ /* 0x000e6400000e0000 */
[----:B-1----:R-:W-:Y:S01]  /*03e0*/  FADD R20, R18, R15 ;  /* 0x0000000f12147221 */ /* 0x002fe20000000000 */
[----:B------:R-:W-:Y:S08]  /*03f0*/  BAR.SYNC.DEFER_BLOCKING 0x0 ;  /* 0x0000000000007b1d */ /* 0x000ff00000010000 */
[----:B------:R-:W1:Y:S01]  /*0400*/  LDC.64 R14, c[0x0][0x220] ;  /* 0x00008800ff0e7b82 */ /* 0x000e620000000a00 */
[----:B------:R-:W-:Y:S07]  /*0410*/  @!P1 STS [R11+UR4], R20 ;  /* 0x000000140b009988 */ /* 0x000fee0008000804 */
[----:B------:R-:W-:Y:S01]  /*0420*/  BAR.SYNC.DEFER_BLOCKING 0x0 ;  /* 0x0000000000007b1d */ /* 0x000fe20000010000 */
[----:B-1----:R-:W-:-:S05]  /*0430*/  IMAD.WIDE R14, R3, 0x4, R14 ;  /* 0x00000004030e7825 */ /* 0x002fca00078e020e */
[----:B------:R-:W1:Y:S04]  /*0440*/  @!P2 LDS R8, [R10+UR4] ;  /* 0x000000040a08a984 */ /* 0x000e680008000800 */
[----:B-1----:R-:W1:Y:S02]  /*0450*/  SHFL.BFLY PT, R9, R8, 0x1, 0x1f ;  /* 0x0c201f0008097f89 */ /* 0x002e6400000e0000 */
[----:B-1----:R-:W-:-:S05]  /*0460*/  FADD R17, R8, R9 ;  /* 0x0000000908117221 */ /* 0x002fca0000000000 */
[----:B------:R-:W-:Y:S01]  /*0470*/  @P0 STS [R10+UR4], R17 ;  /* 0x000000110a000988 */ /* 0x000fe20008000804 */
[----:B------:R-:W-:Y:S06]  /*0480*/  BAR.SYNC.DEFER_BLOCKING 0x0 ;  /* 0x0000000000007b1d */ /* 0x000fec0000010000 */
[----:B------:R-:W1:Y:S02]  /*0490*/  LDS R9, [UR4] ;  /* 0x00000004ff097984 */ /* 0x000e640008000800 */
[----:B-1----:R-:W-:-:S04]  /*04a0*/  FADD R9, RZ, R9 ;  /* 0x00000009ff097221 */ /* 0x002fc80000000000 */
[----:B------:R-:W-:Y:S02]  /*04b0*/  FFMA R11, R9, R12, 9.9999997473787516356e-06 ;  /* 0x3727c5ac090b7423 */ /* 0x000fe4000000000c */
[----:B------:R-:W1:Y:S04]  /*04c0*/  LDC.64 R12, c[0x0][0x228] ;  /* 0x00008a00ff0c7b82 */ /* 0x000e680000000a00 */
[----:B------:R-:W2:Y:S04]  /*04d0*/  MUFU.RSQ R11, R11 ;  /* 0x0000000b000b7308 */ /* 0x000ea80000001400 */
[----:B------:R-:W3:Y:S01]  /*04e0*/  LDC.64 R8, c[0x0][0x218] ;  /* 0x00008600ff087b82 */ /* 0x000ee20000000a00 */
[-C--:B--2---:R-:W-:Y:S01]  /*04f0*/  FMUL R4, R4, R11.reuse ;  /* 0x0000000b04047220 */ /* 0x084fe20000400000 */
[-C--:B------:R-:W-:Y:S01]  /*0500*/  FMUL R5, R5, R11.reuse ;  /* 0x0000000b05057220 */ /* 0x080fe20000400000 */
[-C--:B------:R-:W-:Y:S01]  /*0510*/  FMUL R6, R6, R11.reuse ;  /* 0x0000000b06067220 */ /* 0x080fe20000400000 */
[----:B------:R-:W-:-:S02]  /*0520*/  FMUL R7, R7, R11 ;  /* 0x0000000b07077220 */ /* 0x000fc40000400000 */
[----:B------:R-:W-:Y:S01]  /*0530*/  FSETP.GEU.AND P0, PT, R4, RZ, PT ;  /* 0x000000ff0400720b */ /* 0x000fe20003f0e000 */
[----:B-1----:R-:W-:Y:S01]  /*0540*/  IMAD.WIDE R12, R0, 0x4, R12 ;  /* 0x00000004000c7825 */ /* 0x002fe200078e020c */
[----:B------:R-:W-:Y:S02]  /*0550*/  FSETP.GEU.AND P1, PT, R5, RZ, PT ;  /* 0x000000ff0500720b */ /* 0x000fe40003f2e000 */
[----:B------:R-:W-:Y:S02]  /*0560*/  FSETP.GEU.AND P2, PT, R6, RZ, PT ;  /* 0x000000ff0600720b */ /* 0x000fe40003f4e000 */
[----:B------:R-:W-:Y:S02]  /*0570*/  FSETP.GEU.AND P3, PT, R7, RZ, PT ;  /* 0x000000ff0700720b */ /* 0x000fe40003f6e000 */
[----:B------:R-:W-:Y:S01]  /*0580*/  FSEL R4, R4, RZ, P0 ;  /* 0x000000ff04047208 */ /* 0x000fe20000000000 */
[----:B---3--:R-:W-:Y:S01]  /*0590*/  IMAD.WIDE R8, R0, 0x4, R8 ;  /* 0x0000000400087825 */ /* 0x008fe200078e0208 */
[----:B------:R-:W-:-:S02]  /*05a0*/  FSEL R5, R5, RZ, P1 ;  /* 0x000000ff05057208 */ /* 0x000fc40000800000 */
[----:B------:R-:W-:Y:S02]  /*05b0*/  FSEL R6, R6, RZ, P2 ;  /* 0x000000ff06067208 */ /* 0x000fe40001000000 */
[----:B------:R-:W-:-:S05]  /*05c0*/  FSEL R7, R7, RZ, P3 ;  /* 0x000000ff07077208 */ /* 0x000fca0001800000 */
[----:B------:R1:W-:Y:S04]  /*05d0*/  STG.E.128 desc[UR6][R14.64], R4 ;  /* 0x000000040e007986 */ /* 0x0003e8000c101d06 */
[----:B------:R1:W-:Y:S01]  /*05e0*/  @!P4 STG.E desc[UR6][R12.64], R11 ;  /* 0x0000000b0c00c986 */ /* 0x0003e2000c101906 */
[----:B------:R-:W-:Y:S05]  /*05f0*/  @P4 EXIT ;  /* 0x000000000000494d */ /* 0x000fea0003800000 */
[----:B------:R-:W-:Y:S01]  /*0600*/  STG.E desc[UR6][R8.64], R2 ;  /* 0x0000000208007986 */ /* 0x000fe2000c101906 */
[----:B------:R-:W-:Y:S05]  /*0610*/  EXIT ;  /* 0x000000000000794d */ /* 0x000fea0003800000 */
.L_x_0:
[----:B------:R-:W-:-:S00]  /*0620*/  BRA `(.L_x_0) ;  /* 0xfffffffc00fc7947 */ /* 0x000fc0000383ffff */
[----:B------:R-:W-:-:S00]  /*0630*/  NOP ;  /* 0x0000000000007918 */ /* 0x000fc00000000000 */
        /* <DEDUP_REMOVED lines=12> */
.L_x_1:


//--------------------- .nv.global.init           --------------------------
	.section	.nv.global.init,"aw",@progbits
.nv.global.init:
	.type		_$_str,@object
	.size		_$_str,(.L_0 - _$_str)
_$_str:
        /*0000*/ 	.byte	0x5f, 0x5f, 0x43, 0x55, 0x44, 0x41, 0x5f, 0x46, 0x54, 0x5a, 0x00
.L_0:


//--------------------- .nv.shared.triton_per_fused__native_batch_norm_legit_relu_21 --------------------------
	.section	.nv.shared.triton_per_fused__native_batch_norm_legit_relu_21,"aw",@nobits
	.sectionflags	@""
	.align	16
	.zero		1024


//--------------------- .nv.constant0.triton_per_fused__native_batch_norm_legit_relu_21 --------------------------
	.section	.nv.constant0.triton_per_fused__native_batch_norm_legit_relu_21,"a",@progbits
	.sectionflags	@""
	.align	4
.nv.constant0.triton_per_fused__native_batch_norm_legit_relu_21:
	.zero		568
